//
// Generated by NVIDIA NVVM Compiler
//
// Compiler Build ID: CL-36424714
// Cuda compilation tools, release 13.0, V13.0.88
// Based on NVVM 20.0.0
//

.version 9.0
.target sm_100
.address_size 64

	// .globl	default_function_kernel

.visible .entry default_function_kernel(
	.param .u64 .ptr .align 1 default_function_kernel_param_0,
	.param .u64 .ptr .align 1 default_function_kernel_param_1,
	.param .u64 .ptr .align 1 default_function_kernel_param_2,
	.param .u64 .ptr .align 1 default_function_kernel_param_3
)
.maxntid 45
{
	.reg .b16 	%rs<7>;
	.reg .b32 	%r<11>;
	.reg .b32 	%f<8>;
	.reg .b64 	%rd<15>;

	ld.param.u64 	%rd1, [default_function_kernel_param_0];
	ld.param.u64 	%rd2, [default_function_kernel_param_1];
	ld.param.u64 	%rd3, [default_function_kernel_param_2];
	ld.param.u64 	%rd4, [default_function_kernel_param_3];
	cvta.to.global.u64 	%rd5, %rd1;
	cvta.to.global.u64 	%rd6, %rd4;
	cvta.to.global.u64 	%rd7, %rd3;
	cvta.to.global.u64 	%rd8, %rd2;
	mov.u32 	%r1, %ctaid.x;
	mov.u32 	%r2, %tid.x;
	mad.lo.s32 	%r3, %r1, 45, %r2;
	mul.wide.u32 	%rd9, %r3, 4;
	add.s64 	%rd10, %rd8, %rd9;
	ld.global.nc.f32 	%f1, [%rd10];
	mul.hi.u32 	%r4, %r1, 780903145;
	shr.u32 	%r5, %r4, 4;
	mul.lo.s32 	%r6, %r5, 88;
	sub.s32 	%r7, %r1, %r6;
	cvt.u16.u32 	%rs1, %r2;
	mul.lo.s16 	%rs2, %rs1, 52;
	shr.u16 	%rs3, %rs2, 8;
	cvt.u32.u16 	%r8, %rs3;
	mad.lo.s32 	%r9, %r7, 9, %r8;
	cvt.u16.u32 	%rs4, %r9;
	mul.hi.u16 	%rs5, %rs4, 2979;
	shr.u16 	%rs6, %rs5, 1;
	cvt.u32.u16 	%r10, %rs6;
	mul.wide.u32 	%rd11, %r10, 4;
	add.s64 	%rd12, %rd7, %rd11;
	ld.global.nc.f32 	%f2, [%rd12];
	sub.f32 	%f3, %f1, %f2;
	add.s64 	%rd13, %rd6, %rd11;
	ld.global.nc.f32 	%f4, [%rd13];
	add.f32 	%f5, %f4, 0f3727C5AC;
	sqrt.rn.f32 	%f6, %f5;
	div.rn.f32 	%f7, %f3, %f6;
	add.s64 	%rd14, %rd5, %rd9;
	st.global.f32 	[%rd14], %f7;
	ret;

}


// ===== COMPILED SASS (sm_100) =====

	.target	sm_100

	.elftype	@"ET_EXEC"


//--------------------- .note.nv.tkinfo           --------------------------
	.section	.note.nv.tkinfo,"",@"SHT_NOTE"
	.sectionflags	@"SHF_NOTE_NV_TKINFO"
	.tkinfo
        /*0018*/ 	.word	0x00000002
        /*0030*/ 	.string	""
        /*0030*/ 	.string	"ptxas"
        /*0030*/ 	.string	"Cuda compilation tools, release 13.0, V13.0.88"
        /*0030*/ 	.string	"Build cuda_13.0.r13.0/compiler.36424714_0"
        /*0030*/ 	.string	"-arch sm_100 -m 64 "



//--------------------- .note.nv.cuinfo           --------------------------
	.section	.note.nv.cuinfo,"",@"SHT_NOTE"
	.sectionflags	@"SHF_NOTE_NV_CUINFO"
        /*0018*/ 	.short	0x0002
        /*001a*/ 	.short	0x0064
        /*001c*/ 	.short	0x0082
	.zero		2


//--------------------- .nv.info                  --------------------------
	.section	.nv.info,"",@"SHT_CUDA_INFO"
	.align	4


	//----- nvinfo : EIATTR_REGCOUNT
	.align		4
        /*0000*/ 	.byte	0x04, 0x2f
        /*0002*/ 	.short	(.L_1 - .L_0)
	.align		4
.L_0:
        /*0004*/ 	.word	index@(default_function_kernel)
        /*0008*/ 	.word	0x00000010


	//----- nvinfo : EIATTR_FRAME_SIZE
	.align		4
.L_1:
        /*000c*/ 	.byte	0x04, 0x11
        /*000e*/ 	.short	(.L_3 - .L_2)
	.align		4
.L_2:
        /*0010*/ 	.word	index@($__internal_1_$__cuda_sm3x_div_rn_noftz_f32_slowpath)
        /*0014*/ 	.word	0x00000000


	//----- nvinfo : EIATTR_FRAME_SIZE
	.align		4
.L_3:
        /*0018*/ 	.byte	0x04, 0x11
        /*001a*/ 	.short	(.L_5 - .L_4)
	.align		4
.L_4:
        /*001c*/ 	.word	index@($__internal_0_$__cuda_sm20_sqrt_rn_f32_slowpath)
        /*0020*/ 	.word	0x00000000


	//----- nvinfo : EIATTR_FRAME_SIZE
	.align		4
.L_5:
        /*0024*/ 	.byte	0x04, 0x11
        /*0026*/ 	.short	(.L_7 - .L_6)
	.align		4
.L_6:
        /*0028*/ 	.word	index@(default_function_kernel)
        /*002c*/ 	.word	0x00000000


	//----- nvinfo : EIATTR_MIN_STACK_SIZE
	.align		4
.L_7:
        /*0030*/ 	.byte	0x04, 0x12
        /*0032*/ 	.short	(.L_9 - .L_8)
	.align		4
.L_8:
        /*0034*/ 	.word	index@(default_function_kernel)
        /*0038*/ 	.word	0x00000000
.L_9:


//--------------------- .nv.compat                --------------------------
	.section	.nv.compat,"",@"SHT_CUDA_COMPAT_INFO"
	.align	4
        /*0000*/ 	.byte	0x02, 0x09, 0x00, 0x00, 0x02, 0x02, 0x01, 0x00, 0x02, 0x05, 0x05, 0x00, 0x03, 0x07, 0x01, 0x01
        /*0010*/ 	.byte	0x02, 0x03, 0x00, 0x00, 0x02, 0x06, 0x01, 0x00, 0x04, 0x0b, 0x08, 0x00, 0x01, 0x00, 0x00, 0x00
        /*0020*/ 	.byte	0x00, 0x00, 0x00, 0x00


//--------------------- .nv.info.default_function_kernel --------------------------
	.section	.nv.info.default_function_kernel,"",@"SHT_CUDA_INFO"
	.sectionflags	@""
	.align	4


	//----- nvinfo : EIATTR_CUDA_API_VERSION
	.align		4
        /*0000*/ 	.byte	0x04, 0x37
        /*0002*/ 	.short	(.L_11 - .L_10)
.L_10:
        /*0004*/ 	.word	0x00000082


	//----- nvinfo : EIATTR_KPARAM_INFO
	.align		4
.L_11:
        /*0008*/ 	.byte	0x04, 0x17
        /*000a*/ 	.short	(.L_13 - .L_12)
.L_12:
        /*000c*/ 	.word	0x00000000
        /*0010*/ 	.short	0x0003
        /*0012*/ 	.short	0x0018
        /*0014*/ 	.byte	0x00, 0xf5, 0x21, 0x00


	//----- nvinfo : EIATTR_KPARAM_INFO
	.align		4
.L_13:
        /*0018*/ 	.byte	0x04, 0x17
        /*001a*/ 	.short	(.L_15 - .L_14)
.L_14:
        /*001c*/ 	.word	0x00000000
        /*0020*/ 	.short	0x0002
        /*0022*/ 	.short	0x0010
        /*0024*/ 	.byte	0x00, 0xf5, 0x21, 0x00


	//----- nvinfo : EIATTR_KPARAM_INFO
	.align		4
.L_15:
        /*0028*/ 	.byte	0x04, 0x17
        /*002a*/ 	.short	(.L_17 - .L_16)
.L_16:
        /*002c*/ 	.word	0x00000000
        /*0030*/ 	.short	0x0001
        /*0032*/ 	.short	0x0008
        /*0034*/ 	.byte	0x00, 0xf5, 0x21, 0x00


	//----- nvinfo : EIATTR_KPARAM_INFO
	.align		4
.L_17:
        /*0038*/ 	.byte	0x04, 0x17
        /*003a*/ 	.short	(.L_19 - .L_18)
.L_18:
        /*003c*/ 	.word	0x00000000
        /*0040*/ 	.short	0x0000
        /*0042*/ 	.short	0x0000
        /*0044*/ 	.byte	0x00, 0xf5, 0x21, 0x00


	//----- nvinfo : EIATTR_SPARSE_MMA_MASK
	.align		4
.L_19:
        /*0048*/ 	.byte	0x03, 0x50
        /*004a*/ 	.short	0x0000


	//----- nvinfo : EIATTR_MAXREG_COUNT
	.align		4
        /*004c*/ 	.byte	0x03, 0x1b
        /*004e*/ 	.short	0x00ff


	//----- nvinfo : EIATTR_MERCURY_ISA_VERSION
	.align		4
        /*0050*/ 	.byte	0x03, 0x5f
        /*0052*/ 	.short	0x0101


	//----- nvinfo : EIATTR_VRC_CTA_INIT_COUNT
	.align		4
        /*0054*/ 	.byte	0x02, 0x4a
	.zero		1
	.zero		1


	//----- nvinfo : EIATTR_EXIT_INSTR_OFFSETS
	.align		4
        /*0058*/ 	.byte	0x04, 0x1c
        /*005a*/ 	.short	(.L_21 - .L_20)


	//   ....[0]....
.L_20:
        /*005c*/ 	.word	0x000003a0


	//----- nvinfo : EIATTR_MAX_THREADS
	.align		4
.L_21:
        /*0060*/ 	.byte	0x04, 0x05
        /*0062*/ 	.short	(.L_23 - .L_22)
.L_22:
        /*0064*/ 	.word	0x0000002d
        /*0068*/ 	.word	0x00000001
        /*006c*/ 	.word	0x00000001


	//----- nvinfo : EIATTR_CRS_STACK_SIZE
	.align		4
.L_23:
        /*0070*/ 	.byte	0x04, 0x1e
        /*0072*/ 	.short	(.L_25 - .L_24)
.L_24:
        /*0074*/ 	.word	0x00000000


	//----- nvinfo : EIATTR_CBANK_PARAM_SIZE
	.align		4
.L_25:
        /*0078*/ 	.byte	0x03, 0x19
        /*007a*/ 	.short	0x0020


	//----- nvinfo : EIATTR_PARAM_CBANK
	.align		4
        /*007c*/ 	.byte	0x04, 0x0a
        /*007e*/ 	.short	(.L_27 - .L_26)
	.align		4
.L_26:
        /*0080*/ 	.word	index@(.nv.constant0.default_function_kernel)
        /*0084*/ 	.short	0x0380
        /*0086*/ 	.short	0x0020


	//----- nvinfo : EIATTR_SW_WAR
	.align		4
.L_27:
        /*0088*/ 	.byte	0x04, 0x36
        /*008a*/ 	.short	(.L_29 - .L_28)
.L_28:
        /*008c*/ 	.word	0x00000008
.L_29:


//--------------------- .nv.callgraph             --------------------------
	.section	.nv.callgraph,"",@"SHT_CUDA_CALLGRAPH"
	.align	4
	.sectionentsize	8
	.align		4
        /*0000*/ 	.word	0x00000000
	.align		4
        /*0004*/ 	.word	0xffffffff
	.align		4
        /*0008*/ 	.word	0x00000000
	.align		4
        /*000c*/ 	.word	0xfffffffe
	.align		4
        /*0010*/ 	.word	0x00000000
	.align		4
        /*0014*/ 	.word	0xfffffffd
	.align		4
        /*0018*/ 	.word	0x00000000
	.align		4
        /*001c*/ 	.word	0xfffffffc


//--------------------- .text.default_function_kernel --------------------------
	.section	.text.default_function_kernel,"ax",@progbits
	.align	128
        .global         default_function_kernel
        .type           default_function_kernel,@function
        .size           default_function_kernel,(.L_x_19 - default_function_kernel)
        .other          default_function_kernel,@"STO_CUDA_ENTRY STV_DEFAULT"
default_function_kernel:
.text.default_function_kernel:
[----:B------:R-:W-:Y:S01]  /*0000*/  LDC R1, c[0x0][0x37c] ;  /* 0x0000df00ff017b82 */ /* 0x000fe20000000800 */
[----:B------:R-:W0:Y:S07]  /*0010*/  S2R R4, SR_TID.X ;  /* 0x0000000000047919 */ /* 0x000e2e0000002100 */
[----:B------:R-:W1:Y:S01]  /*0020*/  LDC.64 R8, c[0x0][0x398] ;  /* 0x0000e600ff087b82 */ /* 0x000e620000000a00 */
[----:B------:R-:W2:Y:S01]  /*0030*/  LDCU.64 UR4, c[0x0][0x358] ;  /* 0x00006b00ff0477ac */ /* 0x000ea20008000a00 */
[----:B------:R-:W3:Y:S06]  /*0040*/  S2R R11, SR_CTAID.X ;  /* 0x00000000000b7919 */ /* 0x000eec0000002500 */
[----:B------:R-:W4:Y:S01]  /*0050*/  LDC.64 R6, c[0x0][0x390] ;  /* 0x0000e400ff067b82 */ /* 0x000f220000000a00 */
[----:B0-----:R-:W-:Y:S01]  /*0060*/  PRMT R2, R4, 0x9910, RZ ;  /* 0x0000991004027816 */ /* 0x001fe200000000ff */
[----:B---3--:R-:W-:-:S04]  /*0070*/  IMAD.HI.U32 R0, R11, 0x2e8ba2e9, RZ ;  /* 0x2e8ba2e90b007827 */ /* 0x008fc800078e00ff */
[----:B------:R-:W-:Y:S01]  /*0080*/  IMAD R2, R2, 0x34, RZ ;  /* 0x0000003402027824 */ /* 0x000fe200078e02ff */
[----:B------:R-:W-:-:S04]  /*0090*/  SHF.R.U32.HI R0, RZ, 0x4, R0 ;  /* 0x00000004ff007819 */ /* 0x000fc80000011600 */
[----:B------:R-:W-:Y:S01]  /*00a0*/  LOP3.LUT R2, R2, 0xffff, RZ, 0xc0, !PT ;  /* 0x0000ffff02027812 */ /* 0x000fe200078ec0ff */
[----:B------:R-:W-:-:S03]  /*00b0*/  IMAD R0, R0, -0x58, R11 ;  /* 0xffffffa800007824 */ /* 0x000fc600078e020b */
[----:B------:R-:W-:-:S04]  /*00c0*/  SHF.R.U32.HI R2, RZ, 0x8, R2 ;  /* 0x00000008ff027819 */ /* 0x000fc80000011602 */
[----:B------:R-:W-:-:S05]  /*00d0*/  LOP3.LUT R3, R2, 0xffff, RZ, 0xc0, !PT ;  /* 0x0000ffff02037812 */ /* 0x000fca00078ec0ff */
[----:B------:R-:W-:Y:S02]  /*00e0*/  IMAD R0, R0, 0x9, R3 ;  /* 0x0000000900007824 */ /* 0x000fe400078e0203 */
[----:B------:R-:W0:Y:S03]  /*00f0*/  LDC.64 R2, c[0x0][0x388] ;  /* 0x0000e200ff027b82 */ /* 0x000e260000000a00 */
[----:B------:R-:W-:-:S05]  /*0100*/  LOP3.LUT R0, R0, 0xffff, RZ, 0xc0, !PT ;  /* 0x0000ffff00007812 */ /* 0x000fca00078ec0ff */
[----:B------:R-:W-:-:S05]  /*0110*/  IMAD R0, R0, 0xba3, RZ ;  /* 0x00000ba300007824 */ /* 0x000fca00078e02ff */
[----:B------:R-:W-:-:S05]  /*0120*/  SHF.R.U32.HI R5, RZ, 0x11, R0 ;  /* 0x00000011ff057819 */ /* 0x000fca0000011600 */
[----:B-1----:R-:W-:-:S06]  /*0130*/  IMAD.WIDE.U32 R8, R5, 0x4, R8 ;  /* 0x0000000405087825 */ /* 0x002fcc00078e0008 */
[----:B--2---:R-:W2:Y:S01]  /*0140*/  LDG.E.CONSTANT R8, desc[UR4][R8.64] ;  /* 0x0000000408087981 */ /* 0x004ea2000c1e9900 */
[----:B------:R-:W-:Y:S02]  /*0150*/  IMAD R4, R11, 0x2d, R4 ;  /* 0x0000002d0b047824 */ /* 0x000fe400078e0204 */
[----:B----4-:R-:W-:-:S04]  /*0160*/  IMAD.WIDE.U32 R6, R5, 0x4, R6 ;  /* 0x0000000405067825 */ /* 0x010fc800078e0006 */
[----:B0-----:R-:W-:Y:S02]  /*0170*/  IMAD.WIDE.U32 R2, R4, 0x4, R2 ;  /* 0x0000000404027825 */ /* 0x001fe400078e0002 */
[----:B------:R-:W3:Y:S04]  /*0180*/  LDG.E.CONSTANT R7, desc[UR4][R6.64] ;  /* 0x0000000406077981 */ /* 0x000ee8000c1e9900 */
[----:B------:R2:W3:Y:S01]  /*0190*/  LDG.E.CONSTANT R0, desc[UR4][R2.64] ;  /* 0x0000000402007981 */ /* 0x0004e2000c1e9900 */
[----:B------:R-:W-:Y:S01]  /*01a0*/  BSSY.RECONVERGENT B0, `(.L_x_0) ;  /* 0x000000f000007945 */ /* 0x000fe20003800200 */
[----:B--2---:R-:W-:-:S04]  /*01b0*/  FADD R2, R8, 9.9999997473787516356e-06 ;  /* 0x3727c5ac08027421 */ /* 0x004fc80000000000 */
[----:B------:R-:W-:Y:S01]  /*01c0*/  VIADD R10, R2, 0xf3000000 ;  /* 0xf3000000020a7836 */ /* 0x000fe20000000000 */
[----:B------:R0:W1:Y:S04]  /*01d0*/  MUFU.RSQ R5, R2 ;  /* 0x0000000200057308 */ /* 0x0000680000001400 */
[----:B------:R-:W-:Y:S01]  /*01e0*/  ISETP.GT.U32.AND P0, PT, R10, 0x727fffff, PT ;  /* 0x727fffff0a00780c */ /* 0x000fe20003f04070 */
[----:B---3--:R-:W-:-:S12]  /*01f0*/  FADD R0, R0, -R7 ;  /* 0x8000000700007221 */ /* 0x008fd80000000000 */
[----:B01----:R-:W-:Y:S05]  /*0200*/  @!P0 BRA `(.L_x_1) ;  /* 0x0000000000108947 */ /* 0x003fea0003800000 */
[----:B------:R-:W-:-:S07]  /*0210*/  MOV R9, 0x230 ;  /* 0x0000023000097802 */ /* 0x000fce0000000f00 */
[----:B------:R-:W-:Y:S05]  /*0220*/  CALL.REL.NOINC `($__internal_0_$__cuda_sm20_sqrt_rn_f32_slowpath) ;  /* 0x0000000000607944 */ /* 0x000fea0003c00000 */
[----:B------:R-:W-:Y:S01]  /*0230*/  IMAD.MOV.U32 R3, RZ, RZ, R5 ;  /* 0x000000ffff037224 */ /* 0x000fe200078e0005 */
[----:B------:R-:W-:Y:S06]  /*0240*/  BRA `(.L_x_2) ;  /* 0x0000000000107947 */ /* 0x000fec0003800000 */
.L_x_1:
[----:B------:R-:W-:Y:S01]  /*0250*/  FMUL.FTZ R3, R2, R5 ;  /* 0x0000000502037220 */ /* 0x000fe20000410000 */
[----:B------:R-:W-:-:S03]  /*0260*/  FMUL.FTZ R5, R5, 0.5 ;  /* 0x3f00000005057820 */ /* 0x000fc60000410000 */
[----:B------:R-:W-:-:S04]  /*0270*/  FFMA R2, -R3, R3, R2 ;  /* 0x0000000303027223 */ /* 0x000fc80000000102 */
[----:B------:R-:W-:-:S07]  /*0280*/  FFMA R3, R2, R5, R3 ;  /* 0x0000000502037223 */ /* 0x000fce0000000003 */
.L_x_2:
[----:B------:R-:W-:Y:S05]  /*0290*/  BSYNC.RECONVERGENT B0 ;  /* 0x0000000000007941 */ /* 0x000fea0003800200 */
.L_x_0:
[----:B------:R-:W0:Y:S01]  /*02a0*/  MUFU.RCP R2, R3 ;  /* 0x0000000300027308 */ /* 0x000e220000001000 */
[----:B------:R-:W-:Y:S07]  /*02b0*/  BSSY.RECONVERGENT B0, `(.L_x_3) ;  /* 0x000000b000007945 */ /* 0x000fee0003800200 */
[----:B------:R-:W1:Y:S01]  /*02c0*/  FCHK P0, R0, R3 ;  /* 0x0000000300007302 */ /* 0x000e620000000000 */
[----:B0-----:R-:W-:-:S04]  /*02d0*/  FFMA R5, R2, -R3, 1 ;  /* 0x3f80000002057423 */ /* 0x001fc80000000803 */
[----:B------:R-:W-:-:S04]  /*02e0*/  FFMA R5, R2, R5, R2 ;  /* 0x0000000502057223 */ /* 0x000fc80000000002 */
[----:B------:R-:W-:-:S04]  /*02f0*/  FFMA R2, R0, R5, RZ ;  /* 0x0000000500027223 */ /* 0x000fc800000000ff */
[----:B------:R-:W-:-:S04]  /*0300*/  FFMA R6, R2, -R3, R0 ;  /* 0x8000000302067223 */ /* 0x000fc80000000000 */
[----:B------:R-:W-:Y:S01]  /*0310*/  FFMA R7, R5, R6, R2 ;  /* 0x0000000605077223 */ /* 0x000fe20000000002 */
[----:B-1----:R-:W-:Y:S06]  /*0320*/  @!P0 BRA `(.L_x_4) ;  /* 0x00000000000c8947 */ /* 0x002fec0003800000 */
[----:B------:R-:W-:-:S07]  /*0330*/  MOV R2, 0x350 ;  /* 0x0000035000027802 */ /* 0x000fce0000000f00 */
[----:B------:R-:W-:Y:S05]  /*0340*/  CALL.REL.NOINC `($__internal_1_$__cuda_sm3x_div_rn_noftz_f32_slowpath) ;  /* 0x0000000000747944 */ /* 0x000fea0003c00000 */
[----:B------:R-:W-:-:S07]  /*0350*/  IMAD.MOV.U32 R7, RZ, RZ, R0 ;  /* 0x000000ffff077224 */ /* 0x000fce00078e0000 */
.L_x_4:
[----:B------:R-:W-:Y:S05]  /*0360*/  BSYNC.RECONVERGENT B0 ;  /* 0x0000000000007941 */ /* 0x000fea0003800200 */
.L_x_3:
[----:B------:R-:W0:Y:S02]  /*0370*/  LDC.64 R2, c[0x0][0x380] ;  /* 0x0000e000ff027b82 */ /* 0x000e240000000a00 */
[----:B0-----:R-:W-:-:S05]  /*0380*/  IMAD.WIDE.U32 R4, R4, 0x4, R2 ;  /* 0x0000000404047825 */ /* 0x001fca00078e0002 */
[----:B------:R-:W-:Y:S01]  /*0390*/  STG.E desc[UR4][R4.64], R7 ;  /* 0x0000000704007986 */ /* 0x000fe2000c101904 */
[----:B------:R-:W-:Y:S05]  /*03a0*/  EXIT ;  /* 0x000000000000794d */ /* 0x000fea0003800000 */
        .weak           $__internal_0_$__cuda_sm20_sqrt_rn_f32_slowpath
        .type           $__internal_0_$__cuda_sm20_sqrt_rn_f32_slowpath,@function
        .size           $__internal_0_$__cuda_sm20_sqrt_rn_f32_slowpath,($__internal_1_$__cuda_sm3x_div_rn_noftz_f32_slowpath - $__internal_0_$__cuda_sm20_sqrt_rn_f32_slowpath)
$__internal_0_$__cuda_sm20_sqrt_rn_f32_slowpath:
[----:B------:R-:W-:-:S13]  /*03b0*/  LOP3.LUT P0, RZ, R2, 0x7fffffff, RZ, 0xc0, !PT ;  /* 0x7fffffff02ff7812 */ /* 0x000fda000780c0ff */
[----:B------:R-:W-:Y:S01]  /*03c0*/  @!P0 IMAD.MOV.U32 R3, RZ, RZ, R2 ;  /* 0x000000ffff038224 */ /* 0x000fe200078e0002 */
[----:B------:R-:W-:Y:S06]  /*03d0*/  @!P0 BRA `(.L_x_5) ;  /* 0x0000000000408947 */ /* 0x000fec0003800000 */
[----:B------:R-:W-:-:S13]  /*03e0*/  FSETP.GEU.FTZ.AND P0, PT, R2, RZ, PT ;  /* 0x000000ff0200720b */ /* 0x000fda0003f1e000 */
[----:B------:R-:W-:Y:S01]  /*03f0*/  @!P0 IMAD.MOV.U32 R3, RZ, RZ, 0x7fffffff ;  /* 0x7fffffffff038424 */ /* 0x000fe200078e00ff */
[----:B------:R-:W-:Y:S06]  /*0400*/  @!P0 BRA `(.L_x_5) ;  /* 0x0000000000348947 */ /* 0x000fec0003800000 */
[----:B------:R-:W-:-:S13]  /*0410*/  FSETP.GTU.FTZ.AND P0, PT, |R2|, +INF , PT ;  /* 0x7f8000000200780b */ /* 0x000fda0003f1c200 */
[----:B------:R-:W-:Y:S01]  /*0420*/  @P0 FADD.FTZ R3, R2, 1 ;  /* 0x3f80000002030421 */ /* 0x000fe20000010000 */
[----:B------:R-:W-:Y:S06]  /*0430*/  @P0 BRA `(.L_x_5) ;  /* 0x0000000000280947 */ /* 0x000fec0003800000 */
[----:B------:R-:W-:-:S13]  /*0440*/  FSETP.NEU.FTZ.AND P0, PT, |R2|, +INF , PT ;  /* 0x7f8000000200780b */ /* 0x000fda0003f1d200 */
[----:B------:R-:W-:-:S04]  /*0450*/  @P0 FFMA R5, R2, 1.84467440737095516160e+19, RZ ;  /* 0x5f80000002050823 */ /* 0x000fc800000000ff */
[----:B------:R-:W0:Y:S02]  /*0460*/  @P0 MUFU.RSQ R6, R5 ;  /* 0x0000000500060308 */ /* 0x000e240000001400 */
[----:B0-----:R-:W-:Y:S01]  /*0470*/  @P0 FMUL.FTZ R8, R5, R6 ;  /* 0x0000000605080220 */ /* 0x001fe20000410000 */
[----:B------:R-:W-:-:S03]  /*0480*/  @P0 FMUL.FTZ R6, R6, 0.5 ;  /* 0x3f00000006060820 */ /* 0x000fc60000410000 */
[----:B------:R-:W-:-:S04]  /*0490*/  @P0 FADD.FTZ R3, -R8, -RZ ;  /* 0x800000ff08030221 */ /* 0x000fc80000010100 */
[----:B------:R-:W-:Y:S01]  /*04a0*/  @P0 FFMA R7, R8, R3, R5 ;  /* 0x0000000308070223 */ /* 0x000fe20000000005 */
[----:B------:R-:W-:-:S03]  /*04b0*/  @!P0 MOV R3, R2 ;  /* 0x0000000200038202 */ /* 0x000fc60000000f00 */
[----:B------:R-:W-:-:S04]  /*04c0*/  @P0 FFMA R6, R7, R6, R8 ;  /* 0x0000000607060223 */ /* 0x000fc80000000008 */
[----:B------:R-:W-:-:S07]  /*04d0*/  @P0 FMUL.FTZ R3, R6, 2.3283064365386962891e-10 ;  /* 0x2f80000006030820 */ /* 0x000fce0000410000 */
.L_x_5:
[----:B------:R-:W-:Y:S02]  /*04e0*/  IMAD.MOV.U32 R5, RZ, RZ, R3 ;  /* 0x000000ffff057224 */ /* 0x000fe400078e0003 */
[----:B------:R-:W-:Y:S02]  /*04f0*/  IMAD.MOV.U32 R2, RZ, RZ, R9 ;  /* 0x000000ffff027224 */ /* 0x000fe400078e0009 */
[----:B------:R-:W-:-:S04]  /*0500*/  IMAD.MOV.U32 R3, RZ, RZ, 0x0 ;  /* 0x00000000ff037424 */ /* 0x000fc800078e00ff */
[----:B------:R-:W-:Y:S05]  /*0510*/  RET.REL.NODEC R2 `(default_function_kernel) ;  /* 0xfffffff802b87950 */ /* 0x000fea0003c3ffff */
        .weak           $__internal_1_$__cuda_sm3x_div_rn_noftz_f32_slowpath
        .type           $__internal_1_$__cuda_sm3x_div_rn_noftz_f32_slowpath,@function
        .size           $__internal_1_$__cuda_sm3x_div_rn_noftz_f32_slowpath,(.L_x_19 - $__internal_1_$__cuda_sm3x_div_rn_noftz_f32_slowpath)
$__internal_1_$__cuda_sm3x_div_rn_noftz_f32_slowpath:
[----:B------:R-:W-:Y:S01]  /*0520*/  SHF.R.U32.HI R6, RZ, 0x17, R3 ;  /* 0x00000017ff067819 */ /* 0x000fe20000011603 */
[----:B------:R-:W-:Y:S01]  /*0530*/  BSSY.RECONVERGENT B1, `(.L_x_6) ;  /* 0x0000063000017945 */ /* 0x000fe20003800200 */
[--C-:B------:R-:W-:Y:S02]  /*0540*/  SHF.R.U32.HI R5, RZ, 0x17, R0.reuse ;  /* 0x00000017ff057819 */ /* 0x100fe40000011600 */
[----:B------:R-:W-:Y:S01]  /*0550*/  LOP3.LUT R10, R6, 0xff, RZ, 0xc0, !PT ;  /* 0x000000ff060a7812 */ /* 0x000fe200078ec0ff */
[----:B------:R-:W-:Y:S01]  /*0560*/  IMAD.MOV.U32 R6, RZ, RZ, R0 ;  /* 0x000000ffff067224 */ /* 0x000fe200078e0000 */
[----:B------:R-:W-:-:S03]  /*0570*/  LOP3.LUT R5, R5, 0xff, RZ, 0xc0, !PT ;  /* 0x000000ff05057812 */ /* 0x000fc600078ec0ff */
[----:B------:R-:W-:Y:S01]  /*0580*/  VIADD R9, R10, 0xffffffff ;  /* 0xffffffff0a097836 */ /* 0x000fe20000000000 */
[----:B------:R-:W-:-:S04]  /*0590*/  IADD3 R8, PT, PT, R5, -0x1, RZ ;  /* 0xffffffff05087810 */ /* 0x000fc80007ffe0ff */
[----:B------:R-:W-:-:S04]  /*05a0*/  ISETP.GT.U32.AND P0, PT, R9, 0xfd, PT ;  /* 0x000000fd0900780c */ /* 0x000fc80003f04070 */
[----:B------:R-:W-:-:S13]  /*05b0*/  ISETP.GT.U32.OR P0, PT, R8, 0xfd, P0 ;  /* 0x000000fd0800780c */ /* 0x000fda0000704470 */
[----:B------:R-:W-:Y:S01]  /*05c0*/  @!P0 IMAD.MOV.U32 R7, RZ, RZ, RZ ;  /* 0x000000ffff078224 */ /* 0x000fe200078e00ff */
[----:B------:R-:W-:Y:S06]  /*05d0*/  @!P0 BRA `(.L_x_7) ;  /* 0x00000000005c8947 */ /* 0x000fec0003800000 */
[----:B------:R-:W-:Y:S02]  /*05e0*/  FSETP.GTU.FTZ.AND P1, PT, |R3|, +INF , PT ;  /* 0x7f8000000300780b */ /* 0x000fe40003f3c200 */
[----:B------:R-:W-:-:S04]  /*05f0*/  FSETP.GTU.FTZ.AND P0, PT, |R0|, +INF , PT ;  /* 0x7f8000000000780b */ /* 0x000fc80003f1c200 */
[----:B------:R-:W-:-:S13]  /*0600*/  PLOP3.LUT P0, PT, P0, P1, PT, 0xf8, 0x8f ;  /* 0x00000000008f781c */ /* 0x000fda0000703f70 */
[----:B------:R-:W-:Y:S05]  /*0610*/  @P0 BRA `(.L_x_8) ;  /* 0x00000004004c0947 */ /* 0x000fea0003800000 */
[----:B------:R-:W-:-:S13]  /*0620*/  LOP3.LUT P0, RZ, R3, 0x7fffffff, R6, 0xc8, !PT ;  /* 0x7fffffff03ff7812 */ /* 0x000fda000780c806 */
[----:B------:R-:W-:Y:S05]  /*0630*/  @!P0 BRA `(.L_x_9) ;  /* 0x00000004003c8947 */ /* 0x000fea0003800000 */
[C---:B------:R-:W-:Y:S02]  /*0640*/  FSETP.NEU.FTZ.AND P2, PT, |R0|.reuse, +INF , PT ;  /* 0x7f8000000000780b */ /* 0x040fe40003f5d200 */
[----:B------:R-:W-:Y:S02]  /*0650*/  FSETP.NEU.FTZ.AND P1, PT, |R3|, +INF , PT ;  /* 0x7f8000000300780b */ /* 0x000fe40003f3d200 */
[----:B------:R-:W-:-:S11]  /*0660*/  FSETP.NEU.FTZ.AND P0, PT, |R0|, +INF , PT ;  /* 0x7f8000000000780b */ /* 0x000fd60003f1d200 */
[----:B------:R-:W-:Y:S05]  /*0670*/  @!P1 BRA !P2, `(.L_x_9) ;  /* 0x00000004002c9947 */ /* 0x000fea0005000000 */
[----:B------:R-:W-:-:S04]  /*0680*/  LOP3.LUT P2, RZ, R6, 0x7fffffff, RZ, 0xc0, !PT ;  /* 0x7fffffff06ff7812 */ /* 0x000fc8000784c0ff */
[----:B------:R-:W-:-:S13]  /*0690*/  PLOP3.LUT P1, PT, P1, P2, PT, 0x2f, 0xf2 ;  /* 0x0000000000f2781c */ /* 0x000fda0000f24577 */
[----:B------:R-:W-:Y:S05]  /*06a0*/  @P1 BRA `(.L_x_10) ;  /* 0x0000000400181947 */ /* 0x000fea0003800000 */
[----:B------:R-:W-:-:S04]  /*06b0*/  LOP3.LUT P1, RZ, R3, 0x7fffffff, RZ, 0xc0, !PT ;  /* 0x7fffffff03ff7812 */ /* 0x000fc8000782c0ff */
[----:B------:R-:W-:-:S13]  /*06c0*/  PLOP3.LUT P0, PT, P0, P1, PT, 0x2f, 0xf2 ;  /* 0x0000000000f2781c */ /* 0x000fda0000702577 */
[----:B------:R-:W-:Y:S05]  /*06d0*/  @P0 BRA `(.L_x_11) ;  /* 0x0000000400000947 */ /* 0x000fea0003800000 */
[----:B------:R-:W-:Y:S02]  /*06e0*/  ISETP.GE.AND P0, PT, R8, RZ, PT ;  /* 0x000000ff0800720c */ /* 0x000fe40003f06270 */
[----:B------:R-:W-:-:S11]  /*06f0*/  ISETP.GE.AND P1, PT, R9, RZ, PT ;  /* 0x000000ff0900720c */ /* 0x000fd60003f26270 */
[----:B------:R-:W-:Y:S02]  /*0700*/  @P0 IMAD.MOV.U32 R7, RZ, RZ, RZ ;  /* 0x000000ffff070224 */ /* 0x000fe400078e00ff */
[----:B------:R-:W-:Y:S01]  /*0710*/  @!P0 FFMA R6, R0, 1.84467440737095516160e+19, RZ ;  /* 0x5f80000000068823 */ /* 0x000fe200000000ff */
[----:B------:R-:W-:Y:S02]  /*0720*/  @!P0 IMAD.MOV.U32 R7, RZ, RZ, -0x40 ;  /* 0xffffffc0ff078424 */ /* 0x000fe400078e00ff */
[----:B------:R-:W-:-:S03]  /*0730*/  @!P1 FFMA R3, R3, 1.84467440737095516160e+19, RZ ;  /* 0x5f80000003039823 */ /* 0x000fc600000000ff */
[----:B------:R-:W-:-:S07]  /*0740*/  @!P1 IADD3 R7, PT, PT, R7, 0x40, RZ ;  /* 0x0000004007079810 */ /* 0x000fce0007ffe0ff */
.L_x_7:
[----:B------:R-:W-:Y:S01]  /*0750*/  LEA R0, R10, 0xc0800000, 0x17 ;  /* 0xc08000000a007811 */ /* 0x000fe200078eb8ff */
[----:B------:R-:W-:Y:S01]  /*0760*/  VIADD R5, R5, 0xffffff81 ;  /* 0xffffff8105057836 */ /* 0x000fe20000000000 */
[----:B------:R-:W-:Y:S03]  /*0770*/  BSSY.RECONVERGENT B2, `(.L_x_12) ;  /* 0x0000035000027945 */ /* 0x000fe60003800200 */
[----:B------:R-:W-:Y:S02]  /*0780*/  IMAD.IADD R3, R3, 0x1, -R0 ;  /* 0x0000000103037824 */ /* 0x000fe400078e0a00 */
[----:B------:R-:W-:Y:S02]  /*0790*/  IMAD R0, R5, -0x800000, R6 ;  /* 0xff80000005007824 */ /* 0x000fe400078e0206 */
[----:B------:R-:W0:Y:S01]  /*07a0*/  MUFU.RCP R8, R3 ;  /* 0x0000000300087308 */ /* 0x000e220000001000 */
[----:B------:R-:W-:-:S04]  /*07b0*/  FADD.FTZ R9, -R3, -RZ ;  /* 0x800000ff03097221 */ /* 0x000fc80000010100 */
[----:B0-----:R-:W-:-:S04]  /*07c0*/  FFMA R11, R8, R9, 1 ;  /* 0x3f800000080b7423 */ /* 0x001fc80000000009 */
[----:B------:R-:W-:-:S04]  /*07d0*/  FFMA R13, R8, R11, R8 ;  /* 0x0000000b080d7223 */ /* 0x000fc80000000008 */
[----:B------:R-:W-:-:S04]  /*07e0*/  FFMA R6, R0, R13, RZ ;  /* 0x0000000d00067223 */ /* 0x000fc800000000ff */
[----:B------:R-:W-:-:S04]  /*07f0*/  FFMA R11, R9, R6, R0 ;  /* 0x00000006090b7223 */ /* 0x000fc80000000000 */
[----:B------:R-:W-:Y:S01]  /*0800*/  FFMA R8, R13, R11, R6 ;  /* 0x0000000b0d087223 */ /* 0x000fe20000000006 */
[----:B------:R-:W-:-:S03]  /*0810*/  IADD3 R6, PT, PT, R5, 0x7f, -R10 ;  /* 0x0000007f05067810 */ /* 0x000fc60007ffe80a */
[----:B------:R-:W-:Y:S02]  /*0820*/  FFMA R9, R9, R8, R0 ;  /* 0x0000000809097223 */ /* 0x000fe40000000000 */
[----:B------:R-:W-:Y:S02]  /*0830*/  IMAD.IADD R6, R6, 0x1, R7 ;  /* 0x0000000106067824 */ /* 0x000fe400078e0207 */
[----:B------:R-:W-:-:S05]  /*0840*/  FFMA R0, R13, R9, R8 ;  /* 0x000000090d007223 */ /* 0x000fca0000000008 */
[----:B------:R-:W-:-:S04]  /*0850*/  SHF.R.U32.HI R3, RZ, 0x17, R0 ;  /* 0x00000017ff037819 */ /* 0x000fc80000011600 */
[----:B------:R-:W-:-:S04]  /*0860*/  LOP3.LUT R3, R3, 0xff, RZ, 0xc0, !PT ;  /* 0x000000ff03037812 */ /* 0x000fc800078ec0ff */
[----:B------:R-:W-:-:S05]  /*0870*/  IADD3 R7, PT, PT, R3, R6, RZ ;  /* 0x0000000603077210 */ /* 0x000fca0007ffe0ff */
[----:B------:R-:W-:-:S05]  /*0880*/  VIADD R3, R7, 0xffffffff ;  /* 0xffffffff07037836 */ /* 0x000fca0000000000 */
[----:B------:R-:W-:-:S13]  /*0890*/  ISETP.GE.U32.AND P0, PT, R3, 0xfe, PT ;  /* 0x000000fe0300780c */ /* 0x000fda0003f06070 */
[----:B------:R-:W-:Y:S05]  /*08a0*/  @!P0 BRA `(.L_x_13) ;  /* 0x0000000000808947 */ /* 0x000fea0003800000 */
[----:B------:R-:W-:-:S13]  /*08b0*/  ISETP.GT.AND P0, PT, R7, 0xfe, PT ;  /* 0x000000fe0700780c */ /* 0x000fda0003f04270 */
[----:B------:R-:W-:Y:S05]  /*08c0*/  @P0 BRA `(.L_x_14) ;  /* 0x00000000006c0947 */ /* 0x000fea0003800000 */
[----:B------:R-:W-:-:S13]  /*08d0*/  ISETP.GE.AND P0, PT, R7, 0x1, PT ;  /* 0x000000010700780c */ /* 0x000fda0003f06270 */
[----:B------:R-:W-:Y:S05]  /*08e0*/  @P0 BRA `(.L_x_15) ;  /* 0x0000000000740947 */ /* 0x000fea0003800000 */
[----:B------:R-:W-:Y:S02]  /*08f0*/  ISETP.GE.AND P0, PT, R7, -0x18, PT ;  /* 0xffffffe80700780c */ /* 0x000fe40003f06270 */
[----:B------:R-:W-:-:S11]  /*0900*/  LOP3.LUT R0, R0, 0x80000000, RZ, 0xc0, !PT ;  /* 0x8000000000007812 */ /* 0x000fd600078ec0ff */
[----:B------:R-:W-:Y:S05]  /*0910*/  @!P0 BRA `(.L_x_15) ;  /* 0x0000000000688947 */ /* 0x000fea0003800000 */
[CCC-:B------:R-:W-:Y:S01]  /*0920*/  FFMA.RZ R3, R13.reuse, R9.reuse, R8.reuse ;  /* 0x000000090d037223 */ /* 0x1c0fe2000000c008 */
[-CC-:B------:R-:W-:Y:S01]  /*0930*/  FFMA.RM R6, R13, R9.reuse, R8.reuse ;  /* 0x000000090d067223 */ /* 0x180fe20000004008 */
[C---:B------:R-:W-:Y:S02]  /*0940*/  ISETP.NE.AND P2, PT, R7.reuse, RZ, PT ;  /* 0x000000ff0700720c */ /* 0x040fe40003f45270 */
[----:B------:R-:W-:Y:S02]  /*0950*/  ISETP.NE.AND P1, PT, R7, RZ, PT ;  /* 0x000000ff0700720c */ /* 0x000fe40003f25270 */
[----:B------:R-:W-:Y:S01]  /*0960*/  LOP3.LUT R5, R3, 0x7fffff, RZ, 0xc0, !PT ;  /* 0x007fffff03057812 */ /* 0x000fe200078ec0ff */
[----:B------:R-:W-:Y:S01]  /*0970*/  FFMA.RP R3, R13, R9, R8 ;  /* 0x000000090d037223 */ /* 0x000fe20000008008 */
[----:B------:R-:W-:Y:S02]  /*0980*/  VIADD R8, R7, 0x20 ;  /* 0x0000002007087836 */ /* 0x000fe40000000000 */
[----:B------:R-:W-:Y:S01]  /*0990*/  LOP3.LUT R5, R5, 0x800000, RZ, 0xfc, !PT ;  /* 0x0080000005057812 */ /* 0x000fe200078efcff */
[----:B------:R-:W-:Y:S01]  /*09a0*/  IMAD.MOV R7, RZ, RZ, -R7 ;  /* 0x000000ffff077224 */ /* 0x000fe200078e0a07 */
[----:B------:R-:W-:-:S02]  /*09b0*/  FSETP.NEU.FTZ.AND P0, PT, R3, R6, PT ;  /* 0x000000060300720b */ /* 0x000fc40003f1d000 */
[----:B------:R-:W-:Y:S02]  /*09c0*/  SHF.L.U32 R8, R5, R8, RZ ;  /* 0x0000000805087219 */ /* 0x000fe400000006ff */
[----:B------:R-:W-:Y:S02]  /*09d0*/  SEL R6, R7, RZ, P2 ;  /* 0x000000ff07067207 */ /* 0x000fe40001000000 */
[----:B------:R-:W-:Y:S02]  /*09e0*/  ISETP.NE.AND P1, PT, R8, RZ, P1 ;  /* 0x000000ff0800720c */ /* 0x000fe40000f25270 */
[----:B------:R-:W-:Y:S02]  /*09f0*/  SHF.R.U32.HI R6, RZ, R6, R5 ;  /* 0x00000006ff067219 */ /* 0x000fe40000011605 */
[----:B------:R-:W-:Y:S02]  /*0a00*/  PLOP3.LUT P0, PT, P0, P1, PT, 0xf8, 0x8f ;  /* 0x00000000008f781c */ /* 0x000fe40000703f70 */
[----:B------:R-:W-:-:S02]  /*0a10*/  SHF.R.U32.HI R8, RZ, 0x1, R6 ;  /* 0x00000001ff087819 */ /* 0x000fc40000011606 */
[----:B------:R-:W-:-:S04]  /*0a20*/  SEL R3, RZ, 0x1, !P0 ;  /* 0x00000001ff037807 */ /* 0x000fc80004000000 */
[----:B------:R-:W-:-:S04]  /*0a30*/  LOP3.LUT R3, R3, 0x1, R8, 0xf8, !PT ;  /* 0x0000000103037812 */ /* 0x000fc800078ef808 */
[----:B------:R-:W-:-:S04]  /*0a40*/  LOP3.LUT R3, R3, R6, RZ, 0xc0, !PT ;  /* 0x0000000603037212 */ /* 0x000fc800078ec0ff */
[----:B------:R-:W-:-:S04]  /*0a50*/  IADD3 R3, PT, PT, R8, R3, RZ ;  /* 0x0000000308037210 */ /* 0x000fc80007ffe0ff */
[----:B------:R-:W-:Y:S01]  /*0a60*/  LOP3.LUT R0, R3, R0, RZ, 0xfc, !PT ;  /* 0x0000000003007212 */ /* 0x000fe200078efcff */
[----:B------:R-:W-:Y:S06]  /*0a70*/  BRA `(.L_x_15) ;  /* 0x0000000000107947 */ /* 0x000fec0003800000 */
.L_x_14:
[----:B------:R-:W-:-:S04]  /*0a80*/  LOP3.LUT R0, R0, 0x80000000, RZ, 0xc0, !PT ;  /* 0x8000000000007812 */ /* 0x000fc800078ec0ff */
[----:B------:R-:W-:Y:S01]  /*0a90*/  LOP3.LUT R0, R0, 0x7f800000, RZ, 0xfc, !PT ;  /* 0x7f80000000007812 */ /* 0x000fe200078efcff */
[----:B------:R-:W-:Y:S06]  /*0aa0*/  BRA `(.L_x_15) ;  /* 0x0000000000047947 */ /* 0x000fec0003800000 */
.L_x_13:
[----:B------:R-:W-:-:S07]  /*0ab0*/  IMAD R0, R6, 0x800000, R0 ;  /* 0x0080000006007824 */ /* 0x000fce00078e0200 */
.L_x_15:
[----:B------:R-:W-:Y:S05]  /*0ac0*/  BSYNC.RECONVERGENT B2 ;  /* 0x0000000000027941 */ /* 0x000fea0003800200 */
.L_x_12:
[----:B------:R-:W-:Y:S05]  /*0ad0*/  BRA `(.L_x_16) ;  /* 0x0000000000207947 */ /* 0x000fea0003800000 */
.L_x_11:
[----:B------:R-:W-:-:S04]  /*0ae0*/  LOP3.LUT R0, R3, 0x80000000, R6, 0x48, !PT ;  /* 0x8000000003007812 */ /* 0x000fc800078e4806 */
[----:B------:R-:W-:Y:S01]  /*0af0*/  LOP3.LUT R0, R0, 0x7f800000, RZ, 0xfc, !PT ;  /* 0x7f80000000007812 */ /* 0x000fe200078efcff */
[----:B------:R-:W-:Y:S06]  /*0b00*/  BRA `(.L_x_16) ;  /* 0x0000000000147947 */ /* 0x000fec0003800000 */
.L_x_10:
[----:B------:R-:W-:Y:S01]  /*0b10*/  LOP3.LUT R0, R3, 0x80000000, R6, 0x48, !PT ;  /* 0x8000000003007812 */ /* 0x000fe200078e4806 */
[----:B------:R-:W-:Y:S06]  /*0b20*/  BRA `(.L_x_16) ;  /* 0x00000000000c7947 */ /* 0x000fec0003800000 */
.L_x_9:
[----:B------:R-:W0:Y:S01]  /*0b30*/  MUFU.RSQ R0, -QNAN ;  /* 0xffc0000000007908 */ /* 0x000e220000001400 */
[----:B------:R-:W-:Y:S05]  /*0b40*/  BRA `(.L_x_16) ;  /* 0x0000000000047947 */ /* 0x000fea0003800000 */
.L_x_8:
[----:B------:R-:W-:-:S07]  /*0b50*/  FADD.FTZ R0, R0, R3 ;  /* 0x0000000300007221 */ /* 0x000fce0000010000 */
.L_x_16:
[----:B------:R-:W-:Y:S05]  /*0b60*/  BSYNC.RECONVERGENT B1 ;  /* 0x0000000000017941 */ /* 0x000fea0003800200 */
.L_x_6:
[----:B------:R-:W-:-:S04]  /*0b70*/  IMAD.MOV.U32 R3, RZ, RZ, 0x0 ;  /* 0x00000000ff037424 */ /* 0x000fc800078e00ff */
[----:B0-----:R-:W-:Y:S05]  /*0b80*/  RET.REL.NODEC R2 `(default_function_kernel) ;  /* 0xfffffff4021c7950 */ /* 0x001fea0003c3ffff */
.L_x_17:
[----:B------:R-:W-:-:S00]  /*0b90*/  BRA `(.L_x_17) ;  /* 0xfffffffc00fc7947 */ /* 0x000fc0000383ffff */
[----:B------:R-:W-:-:S00]  /*0ba0*/  NOP ;  /* 0x0000000000007918 */ /* 0x000fc00000000000 */
        /* <DEDUP_REMOVED lines=13> */
.L_x_19:


//--------------------- .nv.shared.reserved.0     --------------------------
	.section	.nv.shared.reserved.0,"aw",@nobits
	.weak		__nv_reservedSMEM_offset_0_alias
	.size		__nv_reservedSMEM_offset_0_alias, 0, 64
	.other		__nv_reservedSMEM_offset_0_alias,@"STO_CUDA_RESERVED_SHARED STV_DEFAULT"
__nv_reservedSMEM_offset_0_alias:
	.zero		0
	.zero		64


//--------------------- .nv.constant0.default_function_kernel --------------------------
	.section	.nv.constant0.default_function_kernel,"a",@progbits
	.sectionflags	@""
	.align	4
.nv.constant0.default_function_kernel:
	.zero		928


//--------------------- SYMBOLS --------------------------

	.type		.nv.reservedSmem.offset0,@object
	.size		.nv.reservedSmem.offset0,0x4
